//
// Generated by NVIDIA NVVM Compiler
//
// Compiler Build ID: CL-36424714
// Cuda compilation tools, release 13.0, V13.0.88
// Based on NVVM 20.0.0
//

.version 9.0
.target sm_100
.address_size 64

	// .globl	_Z14multiplyLayersP7layer_TS0_

.visible .entry _Z14multiplyLayersP7layer_TS0_(
	.param .u64 .ptr .align 1 _Z14multiplyLayersP7layer_TS0__param_0,
	.param .u64 .ptr .align 1 _Z14multiplyLayersP7layer_TS0__param_1
)
{
	.reg .b32 	%r<2>;
	.reg .b32 	%f<8>;
	.reg .b64 	%rd<14>;

	ld.param.u64 	%rd1, [_Z14multiplyLayersP7layer_TS0__param_0];
	ld.param.u64 	%rd2, [_Z14multiplyLayersP7layer_TS0__param_1];
	cvta.to.global.u64 	%rd3, %rd2;
	cvta.to.global.u64 	%rd4, %rd1;
	mov.u32 	%r1, %tid.x;
	ld.global.u64 	%rd5, [%rd4];
	cvta.to.global.u64 	%rd6, %rd5;
	mul.wide.u32 	%rd7, %r1, 24;
	add.s64 	%rd8, %rd6, %rd7;
	ld.global.f32 	%f1, [%rd8];
	ld.global.u64 	%rd9, [%rd8+8];
	ld.f32 	%f2, [%rd9];
	ld.global.u64 	%rd10, [%rd3];
	cvta.to.global.u64 	%rd11, %rd10;
	ld.global.f32 	%f3, [%rd11];
	fma.rn.f32 	%f4, %f1, %f2, %f3;
	st.global.f32 	[%rd11], %f4;
	ld.f32 	%f5, [%rd9+4];
	ld.global.u64 	%rd12, [%rd3];
	cvta.to.global.u64 	%rd13, %rd12;
	ld.global.f32 	%f6, [%rd13+24];
	fma.rn.f32 	%f7, %f1, %f5, %f6;
	st.global.f32 	[%rd13+24], %f7;
	ret;

}


// ===== COMPILED SASS (sm_100) =====

	.target	sm_100

	.elftype	@"ET_EXEC"


//--------------------- .note.nv.tkinfo           --------------------------
	.section	.note.nv.tkinfo,"",@"SHT_NOTE"
	.sectionflags	@"SHF_NOTE_NV_TKINFO"
	.tkinfo
        /*0018*/ 	.word	0x00000002
        /*0030*/ 	.string	""
        /*0030*/ 	.string	"ptxas"
        /*0030*/ 	.string	"Cuda compilation tools, release 13.0, V13.0.88"
        /*0030*/ 	.string	"Build cuda_13.0.r13.0/compiler.36424714_0"
        /*0030*/ 	.string	"-arch sm_100 -m 64 "



//--------------------- .note.nv.cuinfo           --------------------------
	.section	.note.nv.cuinfo,"",@"SHT_NOTE"
	.sectionflags	@"SHF_NOTE_NV_CUINFO"
        /*0018*/ 	.short	0x0002
        /*001a*/ 	.short	0x0064
        /*001c*/ 	.short	0x0082
	.zero		2


//--------------------- .nv.info                  --------------------------
	.section	.nv.info,"",@"SHT_CUDA_INFO"
	.align	4


	//----- nvinfo : EIATTR_REGCOUNT
	.align		4
        /*0000*/ 	.byte	0x04, 0x2f
        /*0002*/ 	.short	(.L_1 - .L_0)
	.align		4
.L_0:
        /*0004*/ 	.word	index@(_Z14multiplyLayersP7layer_TS0_)
        /*0008*/ 	.word	0x00000014


	//----- nvinfo : EIATTR_FRAME_SIZE
	.align		4
.L_1:
        /*000c*/ 	.byte	0x04, 0x11
        /*000e*/ 	.short	(.L_3 - .L_2)
	.align		4
.L_2:
        /*0010*/ 	.word	index@(_Z14multiplyLayersP7layer_TS0_)
        /*0014*/ 	.word	0x00000000


	//----- nvinfo : EIATTR_MIN_STACK_SIZE
	.align		4
.L_3:
        /*0018*/ 	.byte	0x04, 0x12
        /*001a*/ 	.short	(.L_5 - .L_4)
	.align		4
.L_4:
        /*001c*/ 	.word	index@(_Z14multiplyLayersP7layer_TS0_)
        /*0020*/ 	.word	0x00000000
.L_5:


//--------------------- .nv.compat                --------------------------
	.section	.nv.compat,"",@"SHT_CUDA_COMPAT_INFO"
	.align	4
        /*0000*/ 	.byte	0x02, 0x09, 0x00, 0x00, 0x02, 0x02, 0x01, 0x00, 0x02, 0x05, 0x05, 0x00, 0x03, 0x07, 0x01, 0x01
        /*0010*/ 	.byte	0x02, 0x03, 0x00, 0x00, 0x02, 0x06, 0x01, 0x00, 0x04, 0x0b, 0x08, 0x00, 0x09, 0x00, 0x00, 0x00
        /*0020*/ 	.byte	0x00, 0x00, 0x00, 0x00


//--------------------- .nv.info._Z14multiplyLayersP7layer_TS0_ --------------------------
	.section	.nv.info._Z14multiplyLayersP7layer_TS0_,"",@"SHT_CUDA_INFO"
	.sectionflags	@""
	.align	4


	//----- nvinfo : EIATTR_CUDA_API_VERSION
	.align		4
        /*0000*/ 	.byte	0x04, 0x37
        /*0002*/ 	.short	(.L_7 - .L_6)
.L_6:
        /*0004*/ 	.word	0x00000082


	//----- nvinfo : EIATTR_KPARAM_INFO
	.align		4
.L_7:
        /*0008*/ 	.byte	0x04, 0x17
        /*000a*/ 	.short	(.L_9 - .L_8)
.L_8:
        /*000c*/ 	.word	0x00000000
        /*0010*/ 	.short	0x0001
        /*0012*/ 	.short	0x0008
        /*0014*/ 	.byte	0x00, 0xf5, 0x21, 0x00


	//----- nvinfo : EIATTR_KPARAM_INFO
	.align		4
.L_9:
        /*0018*/ 	.byte	0x04, 0x17
        /*001a*/ 	.short	(.L_11 - .L_10)
.L_10:
        /*001c*/ 	.word	0x00000000
        /*0020*/ 	.short	0x0000
        /*0022*/ 	.short	0x0000
        /*0024*/ 	.byte	0x00, 0xf5, 0x21, 0x00


	//----- nvinfo : EIATTR_SPARSE_MMA_MASK
	.align		4
.L_11:
        /*0028*/ 	.byte	0x03, 0x50
        /*002a*/ 	.short	0x0000


	//----- nvinfo : EIATTR_MAXREG_COUNT
	.align		4
        /*002c*/ 	.byte	0x03, 0x1b
        /*002e*/ 	.short	0x00ff


	//----- nvinfo : EIATTR_MERCURY_ISA_VERSION
	.align		4
        /*0030*/ 	.byte	0x03, 0x5f
        /*0032*/ 	.short	0x0101


	//----- nvinfo : EIATTR_VRC_CTA_INIT_COUNT
	.align		4
        /*0034*/ 	.byte	0x02, 0x4a
	.zero		1
	.zero		1


	//----- nvinfo : EIATTR_EXIT_INSTR_OFFSETS
	.align		4
        /*0038*/ 	.byte	0x04, 0x1c
        /*003a*/ 	.short	(.L_13 - .L_12)


	//   ....[0]....
.L_12:
        /*003c*/ 	.word	0x00000130


	//----- nvinfo : EIATTR_CBANK_PARAM_SIZE
	.align		4
.L_13:
        /*0040*/ 	.byte	0x03, 0x19
        /*0042*/ 	.short	0x0010


	//----- nvinfo : EIATTR_PARAM_CBANK
	.align		4
        /*0044*/ 	.byte	0x04, 0x0a
        /*0046*/ 	.short	(.L_15 - .L_14)
	.align		4
.L_14:
        /*0048*/ 	.word	index@(.nv.constant0._Z14multiplyLayersP7layer_TS0_)
        /*004c*/ 	.short	0x0380
        /*004e*/ 	.short	0x0010


	//----- nvinfo : EIATTR_SW_WAR
	.align		4
.L_15:
        /*0050*/ 	.byte	0x04, 0x36
        /*0052*/ 	.short	(.L_17 - .L_16)
.L_16:
        /*0054*/ 	.word	0x00000008
.L_17:


//--------------------- .nv.callgraph             --------------------------
	.section	.nv.callgraph,"",@"SHT_CUDA_CALLGRAPH"
	.align	4
	.sectionentsize	8
	.align		4
        /*0000*/ 	.word	0x00000000
	.align		4
        /*0004*/ 	.word	0xffffffff
	.align		4
        /*0008*/ 	.word	0x00000000
	.align		4
        /*000c*/ 	.word	0xfffffffe
	.align		4
        /*0010*/ 	.word	0x00000000
	.align		4
        /*0014*/ 	.word	0xfffffffd
	.align		4
        /*0018*/ 	.word	0x00000000
	.align		4
        /*001c*/ 	.word	0xfffffffc


//--------------------- .text._Z14multiplyLayersP7layer_TS0_ --------------------------
	.section	.text._Z14multiplyLayersP7layer_TS0_,"ax",@progbits
	.align	128
        .global         _Z14multiplyLayersP7layer_TS0_
        .type           _Z14multiplyLayersP7layer_TS0_,@function
        .size           _Z14multiplyLayersP7layer_TS0_,(.L_x_1 - _Z14multiplyLayersP7layer_TS0_)
        .other          _Z14multiplyLayersP7layer_TS0_,@"STO_CUDA_ENTRY STV_DEFAULT"
_Z14multiplyLayersP7layer_TS0_:
.text._Z14multiplyLayersP7layer_TS0_:
[----:B------:R-:W-:Y:S08]  /*0000*/  LDC R1, c[0x0][0x37c] ;  /* 0x0000df00ff017b82 */ /* 0x000ff00000000800 */
[----:B------:R-:W0:Y:S01]  /*0010*/  LDC.64 R2, c[0x0][0x380] ;  /* 0x0000e000ff027b82 */ /* 0x000e220000000a00 */
[----:B------:R-:W0:Y:S02]  /*0020*/  LDCU.64 UR4, c[0x0][0x358] ;  /* 0x00006b00ff0477ac */ /* 0x000e240008000a00 */
[----:B0-----:R-:W2:Y:S05]  /*0030*/  LDG.E.64 R2, desc[UR4][R2.64] ;  /* 0x0000000402027981 */ /* 0x001eaa000c1e1b00 */
[----:B------:R-:W0:Y:S01]  /*0040*/  LDC.64 R8, c[0x0][0x388] ;  /* 0x0000e200ff087b82 */ /* 0x000e220000000a00 */
[----:B------:R-:W2:Y:S01]  /*0050*/  S2R R5, SR_TID.X ;  /* 0x0000000000057919 */ /* 0x000ea20000002100 */
[----:B0-----:R-:W3:Y:S01]  /*0060*/  LDG.E.64 R10, desc[UR4][R8.64] ;  /* 0x00000004080a7981 */ /* 0x001ee2000c1e1b00 */
[----:B--2---:R-:W-:-:S05]  /*0070*/  IMAD.WIDE.U32 R4, R5, 0x18, R2 ;  /* 0x0000001805047825 */ /* 0x004fca00078e0002 */
[----:B------:R-:W2:Y:S04]  /*0080*/  LDG.E.64 R6, desc[UR4][R4.64+0x8] ;  /* 0x0000080404067981 */ /* 0x000ea8000c1e1b00 */
[----:B------:R-:W4:Y:S04]  /*0090*/  LDG.E R0, desc[UR4][R4.64] ;  /* 0x0000000404007981 */ /* 0x000f28000c1e1900 */
[----:B---3--:R-:W4:Y:S04]  /*00a0*/  LDG.E R15, desc[UR4][R10.64] ;  /* 0x000000040a0f7981 */ /* 0x008f28000c1e1900 */
[----:B--2---:R-:W4:Y:S02]  /*00b0*/  LD.E R13, desc[UR4][R6.64] ;  /* 0x00000004060d7980 */ /* 0x004f24000c101900 */
[----:B----4-:R-:W-:-:S05]  /*00c0*/  FFMA R13, R0, R13, R15 ;  /* 0x0000000d000d7223 */ /* 0x010fca000000000f */
[----:B------:R-:W-:Y:S04]  /*00d0*/  STG.E desc[UR4][R10.64], R13 ;  /* 0x0000000d0a007986 */ /* 0x000fe8000c101904 */
[----:B------:R-:W2:Y:S04]  /*00e0*/  LDG.E.64 R2, desc[UR4][R8.64] ;  /* 0x0000000408027981 */ /* 0x000ea8000c1e1b00 */
[----:B------:R-:W3:Y:S04]  /*00f0*/  LD.E R15, desc[UR4][R6.64+0x4] ;  /* 0x00000404060f7980 */ /* 0x000ee8000c101900 */
[----:B--2---:R-:W3:Y:S02]  /*0100*/  LDG.E R17, desc[UR4][R2.64+0x18] ;  /* 0x0000180402117981 */ /* 0x004ee4000c1e1900 */
[----:B---3--:R-:W-:-:S05]  /*0110*/  FFMA R15, R0, R15, R17 ;  /* 0x0000000f000f7223 */ /* 0x008fca0000000011 */
[----:B------:R-:W-:Y:S01]  /*0120*/  STG.E desc[UR4][R2.64+0x18], R15 ;  /* 0x0000180f02007986 */ /* 0x000fe2000c101904 */
[----:B------:R-:W-:Y:S05]  /*0130*/  EXIT ;  /* 0x000000000000794d */ /* 0x000fea0003800000 */
.L_x_0:
[----:B------:R-:W-:-:S00]  /*0140*/  BRA `(.L_x_0) ;  /* 0xfffffffc00fc7947 */ /* 0x000fc0000383ffff */
[----:B------:R-:W-:-:S00]  /*0150*/  NOP ;  /* 0x0000000000007918 */ /* 0x000fc00000000000 */
        /* <DEDUP_REMOVED lines=10> */
.L_x_1:


//--------------------- .nv.shared.reserved.0     --------------------------
	.section	.nv.shared.reserved.0,"aw",@nobits
	.weak		__nv_reservedSMEM_offset_0_alias
	.size		__nv_reservedSMEM_offset_0_alias, 0, 64
	.other		__nv_reservedSMEM_offset_0_alias,@"STO_CUDA_RESERVED_SHARED STV_DEFAULT"
__nv_reservedSMEM_offset_0_alias:
	.zero		0
	.zero		64


//--------------------- .nv.constant0._Z14multiplyLayersP7layer_TS0_ --------------------------
	.section	.nv.constant0._Z14multiplyLayersP7layer_TS0_,"a",@progbits
	.sectionflags	@""
	.align	4
.nv.constant0._Z14multiplyLayersP7layer_TS0_:
	.zero		912


//--------------------- SYMBOLS --------------------------

	.type		.nv.reservedSmem.offset0,@object
	.size		.nv.reservedSmem.offset0,0x4
